//
// Generated by NVIDIA NVVM Compiler
//
// Compiler Build ID: CL-36424714
// Cuda compilation tools, release 13.0, V13.0.88
// Based on NVVM 20.0.0
//

.version 9.0
.target sm_100
.address_size 64

	// .globl	_Z9calc_tempPfS_S_i

.visible .entry _Z9calc_tempPfS_S_i(
	.param .u64 .ptr .align 1 _Z9calc_tempPfS_S_i_param_0,
	.param .u64 .ptr .align 1 _Z9calc_tempPfS_S_i_param_1,
	.param .u64 .ptr .align 1 _Z9calc_tempPfS_S_i_param_2,
	.param .u32 _Z9calc_tempPfS_S_i_param_3
)
{
	.reg .pred 	%p<4>;
	.reg .b32 	%r<11>;
	.reg .b32 	%f<8>;
	.reg .b64 	%rd<13>;

	ld.param.u64 	%rd2, [_Z9calc_tempPfS_S_i_param_0];
	ld.param.u64 	%rd3, [_Z9calc_tempPfS_S_i_param_1];
	ld.param.u64 	%rd4, [_Z9calc_tempPfS_S_i_param_2];
	cvta.to.global.u64 	%rd5, %rd4;
	cvta.to.global.u64 	%rd6, %rd3;
	cvta.to.global.u64 	%rd7, %rd2;
	mov.u32 	%r5, %ctaid.x;
	mov.u32 	%r1, %ntid.x;
	mov.u32 	%r2, %tid.x;
	mad.lo.s32 	%r6, %r5, %r1, %r2;
	mul.wide.s32 	%rd8, %r6, 4;
	add.s64 	%rd9, %rd7, %rd8;
	ld.global.f32 	%f1, [%rd9];
	add.s64 	%rd10, %rd6, %rd8;
	ld.global.f32 	%f2, [%rd10];
	add.s64 	%rd1, %rd5, %rd8;
	ld.global.f32 	%f3, [%rd1];
	fma.rn.f32 	%f4, %f1, %f2, %f3;
	st.global.f32 	[%rd1], %f4;
	bar.sync 	0;
	setp.lt.u32 	%p1, %r1, 2;
	@%p1 bra 	$L__BB0_4;
	mov.b32 	%r10, 1;
$L__BB0_2:
	shl.b32 	%r4, %r10, 1;
	add.s32 	%r8, %r4, -1;
	and.b32  	%r9, %r8, %r2;
	setp.ne.s32 	%p2, %r9, 0;
	@%p2 bra 	$L__BB0_4;
	mul.wide.u32 	%rd11, %r10, 4;
	add.s64 	%rd12, %rd1, %rd11;
	ld.global.f32 	%f5, [%rd12];
	ld.global.f32 	%f6, [%rd1];
	add.f32 	%f7, %f5, %f6;
	st.global.f32 	[%rd1], %f7;
	setp.lt.u32 	%p3, %r4, %r1;
	mov.u32 	%r10, %r4;
	@%p3 bra 	$L__BB0_2;
$L__BB0_4:
	ret;

}


// ===== COMPILED SASS (sm_100) =====

	.target	sm_100

	.elftype	@"ET_EXEC"


//--------------------- .note.nv.tkinfo           --------------------------
	.section	.note.nv.tkinfo,"",@"SHT_NOTE"
	.sectionflags	@"SHF_NOTE_NV_TKINFO"
	.tkinfo
        /*0018*/ 	.word	0x00000002
        /*0030*/ 	.string	""
        /*0030*/ 	.string	"ptxas"
        /*0030*/ 	.string	"Cuda compilation tools, release 13.0, V13.0.88"
        /*0030*/ 	.string	"Build cuda_13.0.r13.0/compiler.36424714_0"
        /*0030*/ 	.string	"-arch sm_100 -m 64 "



//--------------------- .note.nv.cuinfo           --------------------------
	.section	.note.nv.cuinfo,"",@"SHT_NOTE"
	.sectionflags	@"SHF_NOTE_NV_CUINFO"
        /*0018*/ 	.short	0x0002
        /*001a*/ 	.short	0x0064
        /*001c*/ 	.short	0x0082
	.zero		2


//--------------------- .nv.info                  --------------------------
	.section	.nv.info,"",@"SHT_CUDA_INFO"
	.align	4


	//----- nvinfo : EIATTR_REGCOUNT
	.align		4
        /*0000*/ 	.byte	0x04, 0x2f
        /*0002*/ 	.short	(.L_1 - .L_0)
	.align		4
.L_0:
        /*0004*/ 	.word	index@(_Z9calc_tempPfS_S_i)
        /*0008*/ 	.word	0x00000010


	//----- nvinfo : EIATTR_FRAME_SIZE
	.align		4
.L_1:
        /*000c*/ 	.byte	0x04, 0x11
        /*000e*/ 	.short	(.L_3 - .L_2)
	.align		4
.L_2:
        /*0010*/ 	.word	index@(_Z9calc_tempPfS_S_i)
        /*0014*/ 	.word	0x00000000


	//----- nvinfo : EIATTR_MIN_STACK_SIZE
	.align		4
.L_3:
        /*0018*/ 	.byte	0x04, 0x12
        /*001a*/ 	.short	(.L_5 - .L_4)
	.align		4
.L_4:
        /*001c*/ 	.word	index@(_Z9calc_tempPfS_S_i)
        /*0020*/ 	.word	0x00000000
.L_5:


//--------------------- .nv.compat                --------------------------
	.section	.nv.compat,"",@"SHT_CUDA_COMPAT_INFO"
	.align	4
        /*0000*/ 	.byte	0x02, 0x09, 0x00, 0x00, 0x02, 0x02, 0x01, 0x00, 0x02, 0x05, 0x05, 0x00, 0x03, 0x07, 0x01, 0x01
        /*0010*/ 	.byte	0x02, 0x03, 0x00, 0x00, 0x02, 0x06, 0x01, 0x00, 0x04, 0x0b, 0x08, 0x00, 0x09, 0x00, 0x00, 0x00
        /*0020*/ 	.byte	0x00, 0x00, 0x00, 0x00


//--------------------- .nv.info._Z9calc_tempPfS_S_i --------------------------
	.section	.nv.info._Z9calc_tempPfS_S_i,"",@"SHT_CUDA_INFO"
	.sectionflags	@""
	.align	4


	//----- nvinfo : EIATTR_CUDA_API_VERSION
	.align		4
        /*0000*/ 	.byte	0x04, 0x37
        /*0002*/ 	.short	(.L_7 - .L_6)
.L_6:
        /*0004*/ 	.word	0x00000082


	//----- nvinfo : EIATTR_KPARAM_INFO
	.align		4
.L_7:
        /*0008*/ 	.byte	0x04, 0x17
        /*000a*/ 	.short	(.L_9 - .L_8)
.L_8:
        /*000c*/ 	.word	0x00000000
        /*0010*/ 	.short	0x0003
        /*0012*/ 	.short	0x0018
        /*0014*/ 	.byte	0x00, 0xf0, 0x11, 0x00


	//----- nvinfo : EIATTR_KPARAM_INFO
	.align		4
.L_9:
        /*0018*/ 	.byte	0x04, 0x17
        /*001a*/ 	.short	(.L_11 - .L_10)
.L_10:
        /*001c*/ 	.word	0x00000000
        /*0020*/ 	.short	0x0002
        /*0022*/ 	.short	0x0010
        /*0024*/ 	.byte	0x00, 0xf5, 0x21, 0x00


	//----- nvinfo : EIATTR_KPARAM_INFO
	.align		4
.L_11:
        /*0028*/ 	.byte	0x04, 0x17
        /*002a*/ 	.short	(.L_13 - .L_12)
.L_12:
        /*002c*/ 	.word	0x00000000
        /*0030*/ 	.short	0x0001
        /*0032*/ 	.short	0x0008
        /*0034*/ 	.byte	0x00, 0xf5, 0x21, 0x00


	//----- nvinfo : EIATTR_KPARAM_INFO
	.align		4
.L_13:
        /*0038*/ 	.byte	0x04, 0x17
        /*003a*/ 	.short	(.L_15 - .L_14)
.L_14:
        /*003c*/ 	.word	0x00000000
        /*0040*/ 	.short	0x0000
        /*0042*/ 	.short	0x0000
        /*0044*/ 	.byte	0x00, 0xf5, 0x21, 0x00


	//----- nvinfo : EIATTR_SPARSE_MMA_MASK
	.align		4
.L_15:
        /*0048*/ 	.byte	0x03, 0x50
        /*004a*/ 	.short	0x0000


	//----- nvinfo : EIATTR_MAXREG_COUNT
	.align		4
        /*004c*/ 	.byte	0x03, 0x1b
        /*004e*/ 	.short	0x00ff


	//----- nvinfo : EIATTR_NUM_BARRIERS
	.align		4
        /*0050*/ 	.byte	0x02, 0x4c
        /*0052*/ 	.byte	0x01
	.zero		1


	//----- nvinfo : EIATTR_MERCURY_ISA_VERSION
	.align		4
        /*0054*/ 	.byte	0x03, 0x5f
        /*0056*/ 	.short	0x0101


	//----- nvinfo : EIATTR_VRC_CTA_INIT_COUNT
	.align		4
        /*0058*/ 	.byte	0x02, 0x4a
	.zero		1
	.zero		1


	//----- nvinfo : EIATTR_EXIT_INSTR_OFFSETS
	.align		4
        /*005c*/ 	.byte	0x04, 0x1c
        /*005e*/ 	.short	(.L_17 - .L_16)


	//   ....[0]....
.L_16:
        /*0060*/ 	.word	0x00000130


	//   ....[1]....
        /*0064*/ 	.word	0x00000180


	//   ....[2]....
        /*0068*/ 	.word	0x00000210


	//----- nvinfo : EIATTR_CBANK_PARAM_SIZE
	.align		4
.L_17:
        /*006c*/ 	.byte	0x03, 0x19
        /*006e*/ 	.short	0x001c


	//----- nvinfo : EIATTR_PARAM_CBANK
	.align		4
        /*0070*/ 	.byte	0x04, 0x0a
        /*0072*/ 	.short	(.L_19 - .L_18)
	.align		4
.L_18:
        /*0074*/ 	.word	index@(.nv.constant0._Z9calc_tempPfS_S_i)
        /*0078*/ 	.short	0x0380
        /*007a*/ 	.short	0x001c


	//----- nvinfo : EIATTR_SW_WAR
	.align		4
.L_19:
        /*007c*/ 	.byte	0x04, 0x36
        /*007e*/ 	.short	(.L_21 - .L_20)
.L_20:
        /*0080*/ 	.word	0x00000008
.L_21:


//--------------------- .nv.callgraph             --------------------------
	.section	.nv.callgraph,"",@"SHT_CUDA_CALLGRAPH"
	.align	4
	.sectionentsize	8
	.align		4
        /*0000*/ 	.word	0x00000000
	.align		4
        /*0004*/ 	.word	0xffffffff
	.align		4
        /*0008*/ 	.word	0x00000000
	.align		4
        /*000c*/ 	.word	0xfffffffe
	.align		4
        /*0010*/ 	.word	0x00000000
	.align		4
        /*0014*/ 	.word	0xfffffffd
	.align		4
        /*0018*/ 	.word	0x00000000
	.align		4
        /*001c*/ 	.word	0xfffffffc


//--------------------- .text._Z9calc_tempPfS_S_i --------------------------
	.section	.text._Z9calc_tempPfS_S_i,"ax",@progbits
	.align	128
        .global         _Z9calc_tempPfS_S_i
        .type           _Z9calc_tempPfS_S_i,@function
        .size           _Z9calc_tempPfS_S_i,(.L_x_2 - _Z9calc_tempPfS_S_i)
        .other          _Z9calc_tempPfS_S_i,@"STO_CUDA_ENTRY STV_DEFAULT"
_Z9calc_tempPfS_S_i:
.text._Z9calc_tempPfS_S_i:
[----:B------:R-:W-:Y:S01]  /*0000*/  LDC R1, c[0x0][0x37c] ;  /* 0x0000df00ff017b82 */ /* 0x000fe20000000800 */
[----:B------:R-:W0:Y:S07]  /*0010*/  S2R R11, SR_TID.X ;  /* 0x00000000000b7919 */ /* 0x000e2e0000002100 */
[----:B------:R-:W0:Y:S01]  /*0020*/  S2UR UR6, SR_CTAID.X ;  /* 0x00000000000679c3 */ /* 0x000e220000002500 */
[----:B------:R-:W1:Y:S07]  /*0030*/  LDCU.64 UR4, c[0x0][0x358] ;  /* 0x00006b00ff0477ac */ /* 0x000e6e0008000a00 */
[----:B------:R-:W0:Y:S08]  /*0040*/  LDC R8, c[0x0][0x360] ;  /* 0x0000d800ff087b82 */ /* 0x000e300000000800 */
[----:B------:R-:W2:Y:S08]  /*0050*/  LDC.64 R4, c[0x0][0x380] ;  /* 0x0000e000ff047b82 */ /* 0x000eb00000000a00 */
[----:B------:R-:W3:Y:S08]  /*0060*/  LDC.64 R6, c[0x0][0x388] ;  /* 0x0000e200ff067b82 */ /* 0x000ef00000000a00 */
[----:B------:R-:W4:Y:S01]  /*0070*/  LDC.64 R2, c[0x0][0x390] ;  /* 0x0000e400ff027b82 */ /* 0x000f220000000a00 */
[----:B0-----:R-:W-:-:S04]  /*0080*/  IMAD R9, R8, UR6, R11 ;  /* 0x0000000608097c24 */ /* 0x001fc8000f8e020b */
[----:B--2---:R-:W-:-:S06]  /*0090*/  IMAD.WIDE R4, R9, 0x4, R4 ;  /* 0x0000000409047825 */ /* 0x004fcc00078e0204 */
[----:B-1----:R-:W2:Y:S01]  /*00a0*/  LDG.E R4, desc[UR4][R4.64] ;  /* 0x0000000404047981 */ /* 0x002ea2000c1e1900 */
[----:B---3--:R-:W-:-:S06]  /*00b0*/  IMAD.WIDE R6, R9, 0x4, R6 ;  /* 0x0000000409067825 */ /* 0x008fcc00078e0206 */
[----:B------:R-:W2:Y:S01]  /*00c0*/  LDG.E R7, desc[UR4][R6.64] ;  /* 0x0000000406077981 */ /* 0x000ea2000c1e1900 */
[----:B----4-:R-:W-:-:S05]  /*00d0*/  IMAD.WIDE R2, R9, 0x4, R2 ;  /* 0x0000000409027825 */ /* 0x010fca00078e0202 */
[----:B------:R-:W2:Y:S01]  /*00e0*/  LDG.E R9, desc[UR4][R2.64] ;  /* 0x0000000402097981 */ /* 0x000ea2000c1e1900 */
[----:B------:R-:W-:Y:S01]  /*00f0*/  ISETP.GE.U32.AND P0, PT, R8, 0x2, PT ;  /* 0x000000020800780c */ /* 0x000fe20003f06070 */
[----:B--2---:R-:W-:-:S05]  /*0100*/  FFMA R9, R4, R7, R9 ;  /* 0x0000000704097223 */ /* 0x004fca0000000009 */
[----:B------:R0:W-:Y:S01]  /*0110*/  STG.E desc[UR4][R2.64], R9 ;  /* 0x0000000902007986 */ /* 0x0001e2000c101904 */
[----:B------:R-:W-:Y:S06]  /*0120*/  BAR.SYNC.DEFER_BLOCKING 0x0 ;  /* 0x0000000000007b1d */ /* 0x000fec0000010000 */
[----:B------:R-:W-:Y:S05]  /*0130*/  @!P0 EXIT ;  /* 0x000000000000894d */ /* 0x000fea0003800000 */
[----:B------:R-:W-:-:S07]  /*0140*/  HFMA2 R7, -RZ, RZ, 0, 5.9604644775390625e-08 ;  /* 0x00000001ff077431 */ /* 0x000fce00000001ff */
.L_x_0:
[----:B------:R-:W-:-:S04]  /*0150*/  SHF.L.U32 R13, R7, 0x1, RZ ;  /* 0x00000001070d7819 */ /* 0x000fc800000006ff */
[----:B------:R-:W-:-:S04]  /*0160*/  IADD3 R0, PT, PT, R13, -0x1, RZ ;  /* 0xffffffff0d007810 */ /* 0x000fc80007ffe0ff */
[----:B------:R-:W-:-:S13]  /*0170*/  LOP3.LUT P0, RZ, R0, R11, RZ, 0xc0, !PT ;  /* 0x0000000b00ff7212 */ /* 0x000fda000780c0ff */
[----:B-1----:R-:W-:Y:S05]  /*0180*/  @P0 EXIT ;  /* 0x000000000000094d */ /* 0x002fea0003800000 */
[----:B------:R-:W-:Y:S02]  /*0190*/  IMAD.WIDE.U32 R4, R7, 0x4, R2 ;  /* 0x0000000407047825 */ /* 0x000fe400078e0002 */
[----:B------:R-:W0:Y:S04]  /*01a0*/  LDG.E R7, desc[UR4][R2.64] ;  /* 0x0000000402077981 */ /* 0x000e28000c1e1900 */
[----:B------:R-:W0:Y:S01]  /*01b0*/  LDG.E R4, desc[UR4][R4.64] ;  /* 0x0000000404047981 */ /* 0x000e22000c1e1900 */
[----:B------:R-:W-:Y:S01]  /*01c0*/  ISETP.GE.U32.AND P0, PT, R13, R8, PT ;  /* 0x000000080d00720c */ /* 0x000fe20003f06070 */
[----:B0-----:R-:W-:Y:S01]  /*01d0*/  FADD R9, R4, R7 ;  /* 0x0000000704097221 */ /* 0x001fe20000000000 */
[----:B------:R-:W-:-:S04]  /*01e0*/  MOV R7, R13 ;  /* 0x0000000d00077202 */ /* 0x000fc80000000f00 */
[----:B------:R1:W-:Y:S07]  /*01f0*/  STG.E desc[UR4][R2.64], R9 ;  /* 0x0000000902007986 */ /* 0x0003ee000c101904 */
[----:B------:R-:W-:Y:S05]  /*0200*/  @!P0 BRA `(.L_x_0) ;  /* 0xfffffffc00d08947 */ /* 0x000fea000383ffff */
[----:B------:R-:W-:Y:S05]  /*0210*/  EXIT ;  /* 0x000000000000794d */ /* 0x000fea0003800000 */
.L_x_1:
[----:B------:R-:W-:-:S00]  /*0220*/  BRA `(.L_x_1) ;  /* 0xfffffffc00fc7947 */ /* 0x000fc0000383ffff */
[----:B------:R-:W-:-:S00]  /*0230*/  NOP ;  /* 0x0000000000007918 */ /* 0x000fc00000000000 */
        /* <DEDUP_REMOVED lines=12> */
.L_x_2:


//--------------------- .nv.shared.reserved.0     --------------------------
	.section	.nv.shared.reserved.0,"aw",@nobits
	.weak		__nv_reservedSMEM_offset_0_alias
	.size		__nv_reservedSMEM_offset_0_alias, 0, 64
	.other		__nv_reservedSMEM_offset_0_alias,@"STO_CUDA_RESERVED_SHARED STV_DEFAULT"
__nv_reservedSMEM_offset_0_alias:
	.zero		0
	.zero		64


//--------------------- .nv.constant0._Z9calc_tempPfS_S_i --------------------------
	.section	.nv.constant0._Z9calc_tempPfS_S_i,"a",@progbits
	.sectionflags	@""
	.align	4
.nv.constant0._Z9calc_tempPfS_S_i:
	.zero		924


//--------------------- SYMBOLS --------------------------

	.type		.nv.reservedSmem.offset0,@object
	.size		.nv.reservedSmem.offset0,0x4
